	.headerflags	@"EF_CUDA_TEXMODE_UNIFIED EF_CUDA_64BIT_ADDRESS EF_CUDA_ACCELERATORS EF_CUDA_SM90 EF_CUDA_VIRTUAL_SM(EF_CUDA_SM90)"
	.elftype	@"ET_EXEC"


//--------------------- .nv.info                  --------------------------
	.section	.nv.info,"",@"SHT_CUDA_INFO"
	.align	4


	//----- nvinfo : EIATTR_REGCOUNT
	.align		4
        /*0000*/ 	.byte	0x04, 0x2f
        /*0002*/ 	.short	(.L_1 - .L_0)
	.align		4
.L_0:
        /*0004*/ 	.word	index@(triton_poi_fused_convolution_max_pool2d_with_indices_relu_22)
        /*0008*/ 	.word	0x0000001b


	//----- nvinfo : EIATTR_MIN_STACK_SIZE
	.align		4
.L_1:
        /*000c*/ 	.byte	0x04, 0x12
        /*000e*/ 	.short	(.L_3 - .L_2)
	.align		4
.L_2:
        /*0010*/ 	.word	index@(triton_poi_fused_convolution_max_pool2d_with_indices_relu_22)
        /*0014*/ 	.word	0x00000000


	//----- nvinfo : EIATTR_FRAME_SIZE
	.align		4
.L_3:
        /*0018*/ 	.byte	0x04, 0x11
        /*001a*/ 	.short	(.L_5 - .L_4)
	.align		4
.L_4:
        /*001c*/ 	.word	index@(triton_poi_fused_convolution_max_pool2d_with_indices_relu_22)
        /*0020*/ 	.word	0x00000000


	//----- nvinfo : EIATTR_MIN_STACK_SIZE
	.align		4
.L_5:
        /*0024*/ 	.byte	0x04, 0x12
        /*0026*/ 	.short	(.L_7 - .L_6)
	.align		4
.L_6:
        /*0028*/ 	.word	index@(triton_poi_fused_convolution_max_pool2d_with_indices_relu_22)
        /*002c*/ 	.word	0x00000000
.L_7:


//--------------------- .nv.info.triton_poi_fused_convolution_max_pool2d_with_indices_relu_22 --------------------------
	.section	.nv.info.triton_poi_fused_convolution_max_pool2d_with_indices_relu_22,"",@"SHT_CUDA_INFO"
	.sectionflags	@""
	.align	4


	//----- nvinfo : EIATTR_CUDA_API_VERSION
	.align		4
        /*0000*/ 	.byte	0x04, 0x37
        /*0002*/ 	.short	(.L_9 - .L_8)
.L_8:
        /*0004*/ 	.word	0x0000007c


	//----- nvinfo : EIATTR_KPARAM_INFO
	.align		4
.L_9:
        /*0008*/ 	.byte	0x04, 0x17
        /*000a*/ 	.short	(.L_11 - .L_10)
.L_10:
        /*000c*/ 	.word	0x00000000
        /*0010*/ 	.short	0x0004
        /*0012*/ 	.short	0x001c
        /*0014*/ 	.byte	0x00, 0xf0, 0x11, 0x00


	//----- nvinfo : EIATTR_KPARAM_INFO
	.align		4
.L_11:
        /*0018*/ 	.byte	0x04, 0x17
        /*001a*/ 	.short	(.L_13 - .L_12)
.L_12:
        /*001c*/ 	.word	0x00000000
        /*0020*/ 	.short	0x0003
        /*0022*/ 	.short	0x0018
        /*0024*/ 	.byte	0x00, 0xf0, 0x11, 0x00


	//----- nvinfo : EIATTR_KPARAM_INFO
	.align		4
.L_13:
        /*0028*/ 	.byte	0x04, 0x17
        /*002a*/ 	.short	(.L_15 - .L_14)
.L_14:
        /*002c*/ 	.word	0x00000000
        /*0030*/ 	.short	0x0002
        /*0032*/ 	.short	0x0010
        /*0034*/ 	.byte	0x00, 0xf4, 0x21, 0x00


	//----- nvinfo : EIATTR_KPARAM_INFO
	.align		4
.L_15:
        /*0038*/ 	.byte	0x04, 0x17
        /*003a*/ 	.short	(.L_17 - .L_16)
.L_16:
        /*003c*/ 	.word	0x00000000
        /*0040*/ 	.short	0x0001
        /*0042*/ 	.short	0x0008
        /*0044*/ 	.byte	0x00, 0xf4, 0x21, 0x00


	//----- nvinfo : EIATTR_KPARAM_INFO
	.align		4
.L_17:
        /*0048*/ 	.byte	0x04, 0x17
        /*004a*/ 	.short	(.L_19 - .L_18)
.L_18:
        /*004c*/ 	.word	0x00000000
        /*0050*/ 	.short	0x0000
        /*0052*/ 	.short	0x0000
        /*0054*/ 	.byte	0x00, 0xf4, 0x21, 0x00


	//----- nvinfo : EIATTR_SPARSE_MMA_MASK
	.align		4
.L_19:
        /*0058*/ 	.byte	0x03, 0x50
        /*005a*/ 	.short	0x0000


	//----- nvinfo : EIATTR_MAXREG_COUNT
	.align		4
        /*005c*/ 	.byte	0x03, 0x1b
        /*005e*/ 	.short	0x00ff


	//----- nvinfo : EIATTR_EXIT_INSTR_OFFSETS
	.align		4
        /*0060*/ 	.byte	0x04, 0x1c
        /*0062*/ 	.short	(.L_21 - .L_20)


	//   ....[0]....
.L_20:
        /*0064*/ 	.word	0x000005d0


	//   ....[1]....
        /*0068*/ 	.word	0x00000650


	//----- nvinfo : EIATTR_REQNTID
	.align		4
.L_21:
        /*006c*/ 	.byte	0x04, 0x10
        /*006e*/ 	.short	(.L_23 - .L_22)
.L_22:
        /*0070*/ 	.word	0x00000080
        /*0074*/ 	.word	0x00000001
        /*0078*/ 	.word	0x00000001


	//----- nvinfo : EIATTR_CBANK_PARAM_SIZE
	.align		4
.L_23:
        /*007c*/ 	.byte	0x03, 0x19
        /*007e*/ 	.short	0x0020


	//----- nvinfo : EIATTR_PARAM_CBANK
	.align		4
        /*0080*/ 	.byte	0x04, 0x0a
        /*0082*/ 	.short	(.L_25 - .L_24)
	.align		4
.L_24:
        /*0084*/ 	.word	index@(.nv.constant0.triton_poi_fused_convolution_max_pool2d_with_indices_relu_22)
        /*0088*/ 	.short	0x0210
        /*008a*/ 	.short	0x0020


	//----- nvinfo : EIATTR_SW_WAR
	.align		4
.L_25:
        /*008c*/ 	.byte	0x04, 0x36
        /*008e*/ 	.short	(.L_27 - .L_26)
.L_26:
        /*0090*/ 	.word	0x00000008
.L_27:


//--------------------- .nv.callgraph             --------------------------
	.section	.nv.callgraph,"",@"SHT_CUDA_CALLGRAPH"
	.align	4
	.sectionentsize	8
	.align		4
        /*0000*/ 	.word	0x00000000
	.align		4
        /*0004*/ 	.word	0xffffffff
	.align		4
        /*0008*/ 	.word	0x00000000
	.align		4
        /*000c*/ 	.word	0xfffffffe
	.align		4
        /*0010*/ 	.word	0x00000000
	.align		4
        /*0014*/ 	.word	0xfffffffd
	.align		4
        /*0018*/ 	.word	0x00000000
	.align		4
        /*001c*/ 	.word	0xfffffffc


//--------------------- .text.triton_poi_fused_convolution_max_pool2d_with_indices_relu_22 --------------------------
	.section	.text.triton_poi_fused_convolution_max_pool2d_with_indices_relu_22,"ax",@progbits
	.sectionflags	@"SHF_BARRIERS=1"
	.align	128
        .global         triton_poi_fused_convolution_max_pool2d_with_indices_relu_22
        .type           triton_poi_fused_convolution_max_pool2d_with_indices_relu_22,@function
        .size           triton_poi_fused_convolution_max_pool2d_with_indices_relu_22,(.L_x_1 - triton_poi_fused_convolution_max_pool2d_with_indices_relu_22)
        .other          triton_poi_fused_convolution_max_pool2d_with_indices_relu_22,@"STO_CUDA_ENTRY STV_DEFAULT"
triton_poi_fused_convolution_max_pool2d_with_indices_relu_22:
.text.triton_poi_fused_convolution_max_pool2d_with_indices_relu_22:
[----:B------:R-:W0:Y:S02]  /*0000*/  LDC R1, c[0x0][0x28] ;  /* 0x00000a00ff017b82 */ /* 0x000e240000000800 */
[----:B------:R-:W1:Y:S01]  /*0010*/  S2R R3, SR_CTAID.Y ;  /* 0x0000000000037919 */ /* 0x000e620000002600 */
[----:B------:R-:W2:Y:S01]  /*0020*/  LDC.64 R18, c[0x0][0x210] ;  /* 0x00008400ff127b82 */ /* 0x000ea20000000a00 */
[----:B------:R-:W-:Y:S01]  /*0030*/  CS2R R10, SRZ ;  /* 0x00000000000a7805 */ /* 0x000fe2000001ff00 */
[----:B------:R-:W-:Y:S01]  /*0040*/  ULDC.64 UR6, c[0x0][0x208] ;  /* 0x0000820000067ab9 */ /* 0x000fe20000000a00 */
[----:B------:R-:W3:Y:S01]  /*0050*/  S2R R0, SR_TID.X ;  /* 0x0000000000007919 */ /* 0x000ee20000002100 */
[----:B------:R-:W4:Y:S01]  /*0060*/  S2R R7, SR_CTAID.X ;  /* 0x0000000000077919 */ /* 0x000f220000002500 */
[----:B-1----:R-:W-:Y:S01]  /*0070*/  IMAD.SHL.U32 R2, R3, 0x40, RZ ;  /* 0x0000004003027824 */ /* 0x002fe200078e00ff */
[----:B------:R-:W-:Y:S01]  /*0080*/  SHF.R.S32.HI R4, RZ, 0x19, R3 ;  /* 0x00000019ff047819 */ /* 0x000fe20000011403 */
[----:B---3--:R-:W-:-:S03]  /*0090*/  IMAD.SHL.U32 R16, R0, 0x4, RZ ;  /* 0x0000000400107824 */ /* 0x008fc600078e00ff */
[----:B------:R-:W-:Y:S02]  /*00a0*/  SGXT R4, R4, 0x1 ;  /* 0x000000010404781a */ /* 0x000fe40000000200 */
[----:B------:R-:W-:Y:S02]  /*00b0*/  SHF.R.U32.HI R20, RZ, 0x4, R0 ;  /* 0x00000004ff147819 */ /* 0x000fe40000011600 */
[----:B------:R-:W-:Y:S02]  /*00c0*/  LOP3.LUT R3, R2, 0x3c, R16, 0xf8, !PT ;  /* 0x0000003c02037812 */ /* 0x000fe400078ef810 */
[----:B------:R-:W-:Y:S02]  /*00d0*/  SGXT.U32 R20, R20, 0x3 ;  /* 0x000000031414781a */ /* 0x000fe40000000000 */
[----:B------:R-:W-:Y:S02]  /*00e0*/  LEA.HI R6, R4, R3, RZ, 0x9 ;  /* 0x0000000304067211 */ /* 0x000fe400078f48ff */
[----:B------:R-:W1:Y:S02]  /*00f0*/  LDC.64 R4, c[0x0][0x218] ;  /* 0x00008600ff047b82 */ /* 0x000e640000000a00 */
[C---:B------:R-:W-:Y:S01]  /*0100*/  LOP3.LUT R8, R6.reuse, 0xfffffe00, RZ, 0xc0, !PT ;  /* 0xfffffe0006087812 */ /* 0x040fe200078ec0ff */
[----:B------:R-:W-:-:S04]  /*0110*/  IMAD.SHL.U32 R6, R6, 0x10, RZ ;  /* 0x0000001006067824 */ /* 0x000fc800078e00ff */
[----:B------:R-:W-:Y:S01]  /*0120*/  IMAD.IADD R13, R3, 0x1, -R8 ;  /* 0x00000001030d7824 */ /* 0x000fe200078e0a08 */
[----:B------:R-:W-:Y:S01]  /*0130*/  LOP3.LUT R8, R6, 0xffffe000, RZ, 0xc0, !PT ;  /* 0xffffe00006087812 */ /* 0x000fe200078ec0ff */
[----:B----4-:R-:W-:-:S04]  /*0140*/  IMAD.SHL.U32 R3, R7, 0x10, RZ ;  /* 0x0000001007037824 */ /* 0x010fc800078e00ff */
[----:B------:R-:W-:Y:S01]  /*0150*/  IMAD.IADD R8, R13, 0x1, R8 ;  /* 0x000000010d087824 */ /* 0x000fe200078e0208 */
[----:B------:R-:W-:Y:S02]  /*0160*/  LOP3.LUT R6, R3, R20, RZ, 0xfc, !PT ;  /* 0x0000001403067212 */ /* 0x000fe400078efcff */
[----:B------:R-:W-:Y:S02]  /*0170*/  LOP3.LUT R7, R3, 0x8, R20, 0xfe, !PT ;  /* 0x0000000803077812 */ /* 0x000fe400078efe14 */
[C---:B------:R-:W-:Y:S01]  /*0180*/  ISETP.GE.AND P0, PT, R6.reuse, 0x10, PT ;  /* 0x000000100600780c */ /* 0x040fe20003f06270 */
[--C-:B------:R-:W-:Y:S01]  /*0190*/  IMAD R23, R6, 0x200, R8.reuse ;  /* 0x0000020006177824 */ /* 0x100fe200078e0208 */
[C---:B------:R-:W-:Y:S01]  /*01a0*/  ISETP.GE.AND P1, PT, R7.reuse, 0x10, PT ;  /* 0x000000100700780c */ /* 0x040fe20003f26270 */
[----:B------:R-:W-:Y:S01]  /*01b0*/  IMAD R9, R7, 0x200, R8 ;  /* 0x0000020007097824 */ /* 0x000fe200078e0208 */
[----:B------:R-:W-:Y:S01]  /*01c0*/  CS2R R6, SRZ ;  /* 0x0000000000067805 */ /* 0x000fe2000001ff00 */
[----:B--2---:R-:W-:-:S04]  /*01d0*/  IMAD.WIDE R22, R23, 0x4, R18 ;  /* 0x0000000417167825 */ /* 0x004fc800078e0212 */
[----:B-1----:R-:W-:Y:S01]  /*01e0*/  IMAD.WIDE R12, R13, 0x4, R4 ;  /* 0x000000040d0c7825 */ /* 0x002fe200078e0204 */
[----:B------:R-:W-:-:S03]  /*01f0*/  CS2R R4, SRZ ;  /* 0x0000000000047805 */ /* 0x000fc6000001ff00 */
[----:B------:R-:W-:Y:S01]  /*0200*/  IMAD.WIDE R18, R9, 0x4, R18 ;  /* 0x0000000409127825 */ /* 0x000fe200078e0212 */
[----:B------:R-:W-:Y:S01]  /*0210*/  CS2R R8, SRZ ;  /* 0x0000000000087805 */ /* 0x000fe2000001ff00 */
[----:B------:R-:W2:Y:S04]  /*0220*/  LDG.E.EL.128 R12, desc[UR6][R12.64] ;  /* 0x000000060c0c7981 */ /* 0x000ea8000c2e1d00 */
[----:B------:R1:W2:Y:S04]  /*0230*/  @!P0 LDG.E.EL.128 R4, desc[UR6][R22.64] ;  /* 0x0000000616048981 */ /* 0x0002a8000c2e1d00 */
[----:B------:R3:W4:Y:S01]  /*0240*/  @!P1 LDG.E.EL.128 R8, desc[UR6][R18.64] ;  /* 0x0000000612089981 */ /* 0x000722000c2e1d00 */
[----:B------:R-:W5:Y:S01]  /*0250*/  S2UR UR5, SR_CgaCtaId ;  /* 0x00000000000579c3 */ /* 0x000f620000008800 */
[----:B------:R-:W-:Y:S01]  /*0260*/  IMAD.SHL.U32 R17, R0, 0x40, RZ ;  /* 0x0000004000117824 */ /* 0x000fe200078e00ff */
[----:B------:R-:W-:-:S04]  /*0270*/  UMOV UR4, 0x400 ;  /* 0x0000040000047882 */ /* 0x000fc80000000000 */
[----:B------:R-:W-:-:S04]  /*0280*/  LOP3.LUT R17, R17, 0x3c0, RZ, 0xc0, !PT ;  /* 0x000003c011117812 */ /* 0x000fc800078ec0ff */
[C---:B------:R-:W-:Y:S02]  /*0290*/  LOP3.LUT R21, R17.reuse, 0x10, RZ, 0xfc, !PT ;  /* 0x0000001011157812 */ /* 0x040fe400078efcff */
[C---:B------:R-:W-:Y:S02]  /*02a0*/  LOP3.LUT R24, R17.reuse, 0x20, RZ, 0xfc, !PT ;  /* 0x0000002011187812 */ /* 0x040fe400078efcff */
[C---:B------:R-:W-:Y:S02]  /*02b0*/  LOP3.LUT R20, R17.reuse, R20, RZ, 0xfc, !PT ;  /* 0x0000001411147212 */ /* 0x040fe400078efcff */
[----:B-1----:R-:W-:Y:S01]  /*02c0*/  LOP3.LUT R22, R17, 0x30, RZ, 0xfc, !PT ;  /* 0x0000003011167812 */ /* 0x002fe200078efcff */
[----:B-----5:R-:W-:-:S06]  /*02d0*/  UPRMT UR4, UR5, 0x654, UR4 ;  /* 0x0000065405047896 */ /* 0x020fcc0008000004 */
[----:B------:R-:W-:Y:S02]  /*02e0*/  LEA.HI R17, R17, UR4, RZ, 0x1e ;  /* 0x0000000411117c11 */ /* 0x000fe4000f8ff0ff */
[----:B------:R-:W-:Y:S02]  /*02f0*/  LEA.HI R21, R21, UR4, RZ, 0x1e ;  /* 0x0000000415157c11 */ /* 0x000fe4000f8ff0ff */
[----:B---3--:R-:W-:Y:S02]  /*0300*/  LEA.HI R19, R24, UR4, RZ, 0x1e ;  /* 0x0000000418137c11 */ /* 0x008fe4000f8ff0ff */
[----:B------:R-:W-:Y:S01]  /*0310*/  LEA.HI R23, R22, UR4, RZ, 0x1e ;  /* 0x0000000416177c11 */ /* 0x000fe2000f8ff0ff */
[C---:B------:R-:W-:Y:S02]  /*0320*/  IMAD R17, R20.reuse, 0x4, R17 ;  /* 0x0000000414117824 */ /* 0x040fe400078e0211 */
[C---:B------:R-:W-:Y:S02]  /*0330*/  IMAD R18, R20.reuse, 0x4, R21 ;  /* 0x0000000414127824 */ /* 0x040fe400078e0215 */
[----:B------:R-:W-:-:S02]  /*0340*/  IMAD R19, R20, 0x4, R19 ;  /* 0x0000000414137824 */ /* 0x000fc400078e0213 */
[----:B------:R-:W-:Y:S02]  /*0350*/  IMAD R20, R20, 0x4, R23 ;  /* 0x0000000414147824 */ /* 0x000fe400078e0217 */
[C---:B--2---:R-:W-:Y:S01]  /*0360*/  FADD R4, R12.reuse, R4 ;  /* 0x000000040c047221 */ /* 0x044fe20000000000 */
[C---:B------:R-:W-:Y:S01]  /*0370*/  FADD R5, R13.reuse, R5 ;  /* 0x000000050d057221 */ /* 0x040fe20000000000 */
[----:B----4-:R-:W-:Y:S01]  /*0380*/  FADD R12, R12, R8 ;  /* 0x000000080c0c7221 */ /* 0x010fe20000000000 */
[----:B------:R-:W-:Y:S01]  /*0390*/  FADD R13, R13, R9 ;  /* 0x000000090d0d7221 */ /* 0x000fe20000000000 */
[C---:B------:R-:W-:Y:S01]  /*03a0*/  FADD R8, R14.reuse, R6 ;  /* 0x000000060e087221 */ /* 0x040fe20000000000 */
[C---:B------:R-:W-:Y:S01]  /*03b0*/  FADD R9, R15.reuse, R7 ;  /* 0x000000070f097221 */ /* 0x040fe20000000000 */
[----:B------:R-:W-:Y:S01]  /*03c0*/  STS [R17], R4 ;  /* 0x0000000411007388 */ /* 0x000fe20000000800 */
[----:B------:R-:W-:Y:S01]  /*03d0*/  FADD R14, R14, R10 ;  /* 0x0000000a0e0e7221 */ /* 0x000fe20000000000 */
[----:B------:R-:W-:-:S02]  /*03e0*/  FADD R15, R15, R11 ;  /* 0x0000000b0f0f7221 */ /* 0x000fc40000000000 */
[----:B------:R-:W-:Y:S04]  /*03f0*/  STS [R18+0x40], R5 ;  /* 0x0000400512007388 */ /* 0x000fe80000000800 */
[----:B------:R-:W-:Y:S04]  /*0400*/  STS [R19+0x80], R8 ;  /* 0x0000800813007388 */ /* 0x000fe80000000800 */
[----:B------:R1:W-:Y:S04]  /*0410*/  STS [R20+0xc0], R9 ;  /* 0x0000c00914007388 */ /* 0x0003e80000000800 */
[----:B------:R-:W-:Y:S04]  /*0420*/  STS [R17+0x20], R12 ;  /* 0x0000200c11007388 */ /* 0x000fe80000000800 */
[----:B------:R2:W-:Y:S01]  /*0430*/  STS [R18+0x60], R13 ;  /* 0x0000600d12007388 */ /* 0x0005e20000000800 */
[----:B------:R-:W-:Y:S01]  /*0440*/  LOP3.LUT R6, R0, 0x7c, RZ, 0xc0, !PT ;  /* 0x0000007c00067812 */ /* 0x000fe200078ec0ff */
[----:B-1----:R-:W1:Y:S02]  /*0450*/  LDC.64 R8, c[0x0][0x220] ;  /* 0x00008800ff087b82 */ /* 0x002e640000000a00 */
[----:B------:R-:W-:Y:S04]  /*0460*/  STS [R19+0xa0], R14 ;  /* 0x0000a00e13007388 */ /* 0x000fe80000000800 */
[----:B------:R-:W-:Y:S01]  /*0470*/  STS [R20+0xe0], R15 ;  /* 0x0000e00f14007388 */ /* 0x000fe20000000800 */
[----:B------:R-:W-:Y:S01]  /*0480*/  LOP3.LUT R10, R16, 0x1fc, RZ, 0xc0, !PT ;  /* 0x000001fc100a7812 */ /* 0x000fe200078ec0ff */
[----:B------:R-:W-:-:S04]  /*0490*/  VIADD R7, R6, UR4 ;  /* 0x0000000406077c36 */ /* 0x000fc80008000000 */
[----:B------:R-:W-:Y:S01]  /*04a0*/  IMAD R21, R10, 0x4, R7 ;  /* 0x000000040a157824 */ /* 0x000fe200078e0207 */
[----:B------:R-:W-:Y:S01]  /*04b0*/  BAR.SYNC.DEFER_BLOCKING 0x0 ;  /* 0x0000000000007b1d */ /* 0x000fe20000010000 */
[----:B------:R-:W-:-:S05]  /*04c0*/  SHF.R.U32.HI R11, RZ, 0x2, R0 ;  /* 0x00000002ff0b7819 */ /* 0x000fca0000011600 */
[----:B------:R-:W-:Y:S04]  /*04d0*/  LDS R4, [R21] ;  /* 0x0000000015047984 */ /* 0x000fe80000000800 */
[----:B------:R-:W-:Y:S04]  /*04e0*/  LDS R5, [R21+0x4] ;  /* 0x0000040015057984 */ /* 0x000fe80000000800 */
[----:B------:R-:W-:Y:S04]  /*04f0*/  LDS R6, [R21+0x8] ;  /* 0x0000080015067984 */ /* 0x000fe80000000800 */
[----:B------:R-:W3:Y:S01]  /*0500*/  LDS R7, [R21+0xc] ;  /* 0x00000c0015077984 */ /* 0x000ee20000000800 */
[----:B------:R-:W-:-:S02]  /*0510*/  SGXT.U32 R11, R11, 0x5 ;  /* 0x000000050b0b781a */ /* 0x000fc40000000000 */
[----:B------:R-:W-:Y:S02]  /*0520*/  LOP3.LUT R16, R3, 0xc, R16, 0xf8, !PT ;  /* 0x0000000c03107812 */ /* 0x000fe400078ef810 */
[----:B------:R-:W-:Y:S02]  /*0530*/  LOP3.LUT R0, R10, 0x200, RZ, 0xfc, !PT ;  /* 0x000002000a007812 */ /* 0x000fe400078efcff */
[----:B------:R-:W-:Y:S02]  /*0540*/  LOP3.LUT R11, R2, R11, RZ, 0xfc, !PT ;  /* 0x0000000b020b7212 */ /* 0x000fe400078efcff */
[----:B------:R-:W-:Y:S02]  /*0550*/  ISETP.GE.AND P0, PT, R16, 0x10, PT ;  /* 0x000000101000780c */ /* 0x000fe40003f06270 */
[----:B------:R-:W-:Y:S01]  /*0560*/  SHF.R.U32.HI R0, RZ, 0x2, R0 ;  /* 0x00000002ff007819 */ /* 0x000fe20000011600 */
[----:B------:R-:W-:-:S03]  /*0570*/  IMAD R11, R11, 0x10, R16 ;  /* 0x000000100b0b7824 */ /* 0x000fc600078e0210 */
[----:B------:R-:W-:Y:S01]  /*0580*/  LOP3.LUT R0, R0, 0xfc, RZ, 0xc0, !PT ;  /* 0x000000fc00007812 */ /* 0x000fe200078ec0ff */
[----:B-1----:R-:W-:-:S04]  /*0590*/  IMAD.WIDE R2, R11, 0x4, R8 ;  /* 0x000000040b027825 */ /* 0x002fc800078e0208 */
[----:B--2---:R-:W-:-:S04]  /*05a0*/  VIADD R13, R0, UR4 ;  /* 0x00000004000d7c36 */ /* 0x004fc80008000000 */
[----:B------:R-:W-:Y:S01]  /*05b0*/  IMAD R13, R10, 0x4, R13 ;  /* 0x000000040a0d7824 */ /* 0x000fe200078e020d */
[----:B---3--:R1:W-:Y:S01]  /*05c0*/  @!P0 STG.E.128 desc[UR6][R2.64], R4 ;  /* 0x0000000402008986 */ /* 0x0083e2000c101d06 */
[----:B------:R-:W-:Y:S05]  /*05d0*/  @P0 EXIT ;  /* 0x000000000000094d */ /* 0x000fea0003800000 */
[----:B-1----:R-:W-:Y:S01]  /*05e0*/  LDS R4, [R13+0x800] ;  /* 0x000800000d047984 */ /* 0x002fe20000000800 */
[----:B------:R-:W-:-:S03]  /*05f0*/  VIADD R11, R11, 0x200 ;  /* 0x000002000b0b7836 */ /* 0x000fc60000000000 */
[----:B------:R-:W-:Y:S01]  /*0600*/  LDS R5, [R13+0x804] ;  /* 0x000804000d057984 */ /* 0x000fe20000000800 */
[----:B------:R-:W-:-:S03]  /*0610*/  IMAD.WIDE R8, R11, 0x4, R8 ;  /* 0x000000040b087825 */ /* 0x000fc600078e0208 */
[----:B------:R-:W-:Y:S04]  /*0620*/  LDS R6, [R13+0x808] ;  /* 0x000808000d067984 */ /* 0x000fe80000000800 */
[----:B------:R-:W0:Y:S04]  /*0630*/  LDS R7, [R13+0x80c] ;  /* 0x00080c000d077984 */ /* 0x000e280000000800 */
[----:B0-----:R-:W-:Y:S01]  /*0640*/  STG.E.128 desc[UR6][R8.64], R4 ;  /* 0x0000000408007986 */ /* 0x001fe2000c101d06 */
[----:B------:R-:W-:Y:S05]  /*0650*/  EXIT ;  /* 0x000000000000794d */ /* 0x000fea0003800000 */
.L_x_0:
[----:B------:R-:W-:-:S00]  /*0660*/  BRA `(.L_x_0) ;  /* 0xfffffffc00fc7947 */ /* 0x000fc0000383ffff */
[----:B------:R-:W-:-:S00]  /*0670*/  NOP ;  /* 0x0000000000007918 */ /* 0x000fc00000000000 */
        /* <DEDUP_REMOVED lines=8> */
.L_x_1:


//--------------------- .nv.shared.triton_poi_fused_convolution_max_pool2d_with_indices_relu_22 --------------------------
	.section	.nv.shared.triton_poi_fused_convolution_max_pool2d_with_indices_relu_22,"aw",@nobits
	.sectionflags	@""
	.align	16
	.zero		1024


//--------------------- .nv.constant0.triton_poi_fused_convolution_max_pool2d_with_indices_relu_22 --------------------------
	.section	.nv.constant0.triton_poi_fused_convolution_max_pool2d_with_indices_relu_22,"a",@progbits
	.sectionflags	@""
	.align	4
.nv.constant0.triton_poi_fused_convolution_max_pool2d_with_indices_relu_22:
	.zero		560
